	.headerflags	@"EF_CUDA_TEXMODE_UNIFIED EF_CUDA_64BIT_ADDRESS EF_CUDA_ACCELERATORS EF_CUDA_SM90 EF_CUDA_VIRTUAL_SM(EF_CUDA_SM90)"
	.elftype	@"ET_EXEC"


//--------------------- .nv.info                  --------------------------
	.section	.nv.info,"",@"SHT_CUDA_INFO"
	.align	4


	//----- nvinfo : EIATTR_REGCOUNT
	.align		4
        /*0000*/ 	.byte	0x04, 0x2f
        /*0002*/ 	.short	(.L_3 - .L_2)
	.align		4
.L_2:
        /*0004*/ 	.word	index@(triton_poi_fused__native_batch_norm_legit_no_training_mean_relu_26)
        /*0008*/ 	.word	0x0000001e


	//----- nvinfo : EIATTR_MIN_STACK_SIZE
	.align		4
.L_3:
        /*000c*/ 	.byte	0x04, 0x12
        /*000e*/ 	.short	(.L_5 - .L_4)
	.align		4
.L_4:
        /*0010*/ 	.word	index@(triton_poi_fused__native_batch_norm_legit_no_training_mean_relu_26)
        /*0014*/ 	.word	0x00000000


	//----- nvinfo : EIATTR_FRAME_SIZE
	.align		4
.L_5:
        /*0018*/ 	.byte	0x04, 0x11
        /*001a*/ 	.short	(.L_7 - .L_6)
	.align		4
.L_6:
        /*001c*/ 	.word	index@(triton_poi_fused__native_batch_norm_legit_no_training_mean_relu_26)
        /*0020*/ 	.word	0x00000000


	//----- nvinfo : EIATTR_MIN_STACK_SIZE
	.align		4
.L_7:
        /*0024*/ 	.byte	0x04, 0x12
        /*0026*/ 	.short	(.L_9 - .L_8)
	.align		4
.L_8:
        /*0028*/ 	.word	index@(triton_poi_fused__native_batch_norm_legit_no_training_mean_relu_26)
        /*002c*/ 	.word	0x00000000
.L_9:


//--------------------- .nv.info.triton_poi_fused__native_batch_norm_legit_no_training_mean_relu_26 --------------------------
	.section	.nv.info.triton_poi_fused__native_batch_norm_legit_no_training_mean_relu_26,"",@"SHT_CUDA_INFO"
	.sectionflags	@""
	.align	4


	//----- nvinfo : EIATTR_CUDA_API_VERSION
	.align		4
        /*0000*/ 	.byte	0x04, 0x37
        /*0002*/ 	.short	(.L_11 - .L_10)
.L_10:
        /*0004*/ 	.word	0x0000007c


	//----- nvinfo : EIATTR_KPARAM_INFO
	.align		4
.L_11:
        /*0008*/ 	.byte	0x04, 0x17
        /*000a*/ 	.short	(.L_13 - .L_12)
.L_12:
        /*000c*/ 	.word	0x00000000
        /*0010*/ 	.short	0x0006
        /*0012*/ 	.short	0x0030
        /*0014*/ 	.byte	0x00, 0xf0, 0x11, 0x00


	//----- nvinfo : EIATTR_KPARAM_INFO
	.align		4
.L_13:
        /*0018*/ 	.byte	0x04, 0x17
        /*001a*/ 	.short	(.L_15 - .L_14)
.L_14:
        /*001c*/ 	.word	0x00000000
        /*0020*/ 	.short	0x0005
        /*0022*/ 	.short	0x0028
        /*0024*/ 	.byte	0x00, 0xf4, 0x21, 0x00


	//----- nvinfo : EIATTR_KPARAM_INFO
	.align		4
.L_15:
        /*0028*/ 	.byte	0x04, 0x17
        /*002a*/ 	.short	(.L_17 - .L_16)
.L_16:
        /*002c*/ 	.word	0x00000000
        /*0030*/ 	.short	0x0004
        /*0032*/ 	.short	0x0020
        /*0034*/ 	.byte	0x00, 0xf4, 0x21, 0x00


	//----- nvinfo : EIATTR_KPARAM_INFO
	.align		4
.L_17:
        /*0038*/ 	.byte	0x04, 0x17
        /*003a*/ 	.short	(.L_19 - .L_18)
.L_18:
        /*003c*/ 	.word	0x00000000
        /*0040*/ 	.short	0x0003
        /*0042*/ 	.short	0x0018
        /*0044*/ 	.byte	0x00, 0xf4, 0x21, 0x00


	//----- nvinfo : EIATTR_KPARAM_INFO
	.align		4
.L_19:
        /*0048*/ 	.byte	0x04, 0x17
        /*004a*/ 	.short	(.L_21 - .L_20)
.L_20:
        /*004c*/ 	.word	0x00000000
        /*0050*/ 	.short	0x0002
        /*0052*/ 	.short	0x0010
        /*0054*/ 	.byte	0x00, 0xf4, 0x21, 0x00


	//----- nvinfo : EIATTR_KPARAM_INFO
	.align		4
.L_21:
        /*0058*/ 	.byte	0x04, 0x17
        /*005a*/ 	.short	(.L_23 - .L_22)
.L_22:
        /*005c*/ 	.word	0x00000000
        /*0060*/ 	.short	0x0001
        /*0062*/ 	.short	0x0008
        /*0064*/ 	.byte	0x00, 0xf4, 0x21, 0x00


	//----- nvinfo : EIATTR_KPARAM_INFO
	.align		4
.L_23:
        /*0068*/ 	.byte	0x04, 0x17
        /*006a*/ 	.short	(.L_25 - .L_24)
.L_24:
        /*006c*/ 	.word	0x00000000
        /*0070*/ 	.short	0x0000
        /*0072*/ 	.short	0x0000
        /*0074*/ 	.byte	0x00, 0xf4, 0x21, 0x00


	//----- nvinfo : EIATTR_SPARSE_MMA_MASK
	.align		4
.L_25:
        /*0078*/ 	.byte	0x03, 0x50
        /*007a*/ 	.short	0x0000


	//----- nvinfo : EIATTR_MAXREG_COUNT
	.align		4
        /*007c*/ 	.byte	0x03, 0x1b
        /*007e*/ 	.short	0x00ff


	//----- nvinfo : EIATTR_EXIT_INSTR_OFFSETS
	.align		4
        /*0080*/ 	.byte	0x04, 0x1c
        /*0082*/ 	.short	(.L_27 - .L_26)


	//   ....[0]....
.L_26:
        /*0084*/ 	.word	0x000004e0


	//   ....[1]....
        /*0088*/ 	.word	0x00000510


	//----- nvinfo : EIATTR_REQNTID
	.align		4
.L_27:
        /*008c*/ 	.byte	0x04, 0x10
        /*008e*/ 	.short	(.L_29 - .L_28)
.L_28:
        /*0090*/ 	.word	0x00000080
        /*0094*/ 	.word	0x00000001
        /*0098*/ 	.word	0x00000001


	//----- nvinfo : EIATTR_CBANK_PARAM_SIZE
	.align		4
.L_29:
        /*009c*/ 	.byte	0x03, 0x19
        /*009e*/ 	.short	0x0034


	//----- nvinfo : EIATTR_PARAM_CBANK
	.align		4
        /*00a0*/ 	.byte	0x04, 0x0a
        /*00a2*/ 	.short	(.L_31 - .L_30)
	.align		4
.L_30:
        /*00a4*/ 	.word	index@(.nv.constant0.triton_poi_fused__native_batch_norm_legit_no_training_mean_relu_26)
        /*00a8*/ 	.short	0x0210
        /*00aa*/ 	.short	0x0034


	//----- nvinfo : EIATTR_SW_WAR
	.align		4
.L_31:
        /*00ac*/ 	.byte	0x04, 0x36
        /*00ae*/ 	.short	(.L_33 - .L_32)
.L_32:
        /*00b0*/ 	.word	0x00000008
.L_33:


//--------------------- .nv.callgraph             --------------------------
	.section	.nv.callgraph,"",@"SHT_CUDA_CALLGRAPH"
	.align	4
	.sectionentsize	8
	.align		4
        /*0000*/ 	.word	0x00000000
	.align		4
        /*0004*/ 	.word	0xffffffff
	.align		4
        /*0008*/ 	.word	0x00000000
	.align		4
        /*000c*/ 	.word	0xfffffffe
	.align		4
        /*0010*/ 	.word	0x00000000
	.align		4
        /*0014*/ 	.word	0xfffffffd
	.align		4
        /*0018*/ 	.word	0x00000000
	.align		4
        /*001c*/ 	.word	0xfffffffc


//--------------------- .nv.constant4             --------------------------
	.section	.nv.constant4,"a",@progbits
	.align	8
	.align		8
.nv.constant4:
        /*0000*/ 	.dword	_$_str
	.align		8
        /*0008*/ 	.dword	_$_str_$_2


//--------------------- .text.triton_poi_fused__native_batch_norm_legit_no_training_mean_relu_26 --------------------------
	.section	.text.triton_poi_fused__native_batch_norm_legit_no_training_mean_relu_26,"ax",@progbits
	.align	128
        .global         triton_poi_fused__native_batch_norm_legit_no_training_mean_relu_26
        .type           triton_poi_fused__native_batch_norm_legit_no_training_mean_relu_26,@function
        .size           triton_poi_fused__native_batch_norm_legit_no_training_mean_relu_26,(.L_x_1 - triton_poi_fused__native_batch_norm_legit_no_training_mean_relu_26)
        .other          triton_poi_fused__native_batch_norm_legit_no_training_mean_relu_26,@"STO_CUDA_ENTRY STV_DEFAULT"
triton_poi_fused__native_batch_norm_legit_no_training_mean_relu_26:
.text.triton_poi_fused__native_batch_norm_legit_no_training_mean_relu_26:
[----:B------:R-:W0:Y:S01]  /*0000*/  LDC R1, c[0x0][0x28] ;  /* 0x00000a00ff017b82 */ /* 0x000e220000000800 */
[----:B------:R-:W1:Y:S07]  /*0010*/  S2R R0, SR_TID.X ;  /* 0x0000000000007919 */ /* 0x000e6e0000002100 */
[----:B------:R-:W2:Y:S01]  /*0020*/  LDC.64 R12, c[0x0][0x220] ;  /* 0x00008800ff0c7b82 */ /* 0x000ea20000000a00 */
[----:B------:R-:W-:Y:S01]  /*0030*/  HFMA2.MMA R16, -RZ, RZ, 0, 0 ;  /* 0x00000000ff107435 */ /* 0x000fe200000001ff */
[----:B------:R-:W-:Y:S01]  /*0040*/  ULDC.64 UR4, c[0x0][0x208] ;  /* 0x0000820000047ab9 */ /* 0x000fe20000000a00 */
[----:B------:R-:W3:Y:S05]  /*0050*/  S2R R3, SR_CTAID.X ;  /* 0x0000000000037919 */ /* 0x000eea0000002500 */
[----:B------:R-:W4:Y:S08]  /*0060*/  LDC.64 R6, c[0x0][0x210] ;  /* 0x00008400ff067b82 */ /* 0x000f300000000a00 */
[----:B------:R-:W5:Y:S08]  /*0070*/  LDC.64 R14, c[0x0][0x218] ;  /* 0x00008600ff0e7b82 */ /* 0x000f700000000a00 */
[----:B------:R-:W4:Y:S01]  /*0080*/  LDC.64 R4, c[0x0][0x228] ;  /* 0x00008a00ff047b82 */ /* 0x000f220000000a00 */
[----:B-1----:R-:W-:-:S04]  /*0090*/  LOP3.LUT R0, R0, 0x7f, RZ, 0xc0, !PT ;  /* 0x0000007f00007812 */ /* 0x002fc800078ec0ff */
[----:B---3--:R-:W-:-:S04]  /*00a0*/  LEA R0, R3, R0, 0x7 ;  /* 0x0000000003007211 */ /* 0x008fc800078e38ff */
[C---:B------:R-:W-:Y:S01]  /*00b0*/  ISETP.GE.AND P0, PT, R0.reuse, 0x1400, PT ;  /* 0x000014000000780c */ /* 0x040fe20003f06270 */
[----:B------:R-:W-:-:S05]  /*00c0*/  IMAD.HI R2, R0, 0x66666667, RZ ;  /* 0x6666666700027827 */ /* 0x000fca00078e02ff */
[----:B------:R-:W-:-:S04]  /*00d0*/  SHF.R.U32.HI R3, RZ, 0x1f, R2 ;  /* 0x0000001fff037819 */ /* 0x000fc80000011602 */
[----:B------:R-:W-:-:S05]  /*00e0*/  LEA.HI.SX32 R3, R2, R3, 0x17 ;  /* 0x0000000302037211 */ /* 0x000fca00078fbaff */
[----:B------:R-:W-:-:S04]  /*00f0*/  IMAD R17, R3, -0x500, R0 ;  /* 0xfffffb0003117824 */ /* 0x000fc800078e0200 */
[----:B--2---:R-:W-:-:S05]  /*0100*/  IMAD.WIDE R12, R17, 0x4, R12 ;  /* 0x00000004110c7825 */ /* 0x004fca00078e020c */
[----:B------:R1:W2:Y:S01]  /*0110*/  @!P0 LDG.E.EL R16, desc[UR4][R12.64] ;  /* 0x000000040c108981 */ /* 0x0002a2000c2e1900 */
[----:B------:R-:W-:Y:S01]  /*0120*/  IMAD R11, R3, 0x1400, R17 ;  /* 0x00001400030b7824 */ /* 0x000fe200078e0211 */
[----:B------:R-:W-:Y:S01]  /*0130*/  HFMA2.MMA R23, -RZ, RZ, 0, 0 ;  /* 0x00000000ff177435 */ /* 0x000fe200000001ff */
[----:B------:R-:W3:Y:S01]  /*0140*/  LDC.64 R2, c[0x0][0x230] ;  /* 0x00008c00ff027b82 */ /* 0x000ee20000000a00 */
[----:B-----5:R-:W-:Y:S01]  /*0150*/  IMAD.WIDE R14, R17, 0x4, R14 ;  /* 0x00000004110e7825 */ /* 0x020fe200078e020e */
[----:B------:R-:W-:Y:S02]  /*0160*/  MOV R25, RZ ;  /* 0x000000ff00197202 */ /* 0x000fe40000000f00 */
[----:B------:R-:W-:Y:S02]  /*0170*/  IADD3 R9, R11, 0x500, RZ ;  /* 0x000005000b097810 */ /* 0x000fe40007ffe0ff */
[----:B------:R-:W-:Y:S02]  /*0180*/  IADD3 R19, R11, 0xa00, RZ ;  /* 0x00000a000b137810 */ /* 0x000fe40007ffe0ff */
[----:B------:R-:W-:Y:S01]  /*0190*/  IADD3 R21, R11, 0xf00, RZ ;  /* 0x00000f000b157810 */ /* 0x000fe20007ffe0ff */
[----:B----4-:R-:W-:-:S04]  /*01a0*/  IMAD.WIDE R10, R11, 0x4, R6 ;  /* 0x000000040b0a7825 */ /* 0x010fc800078e0206 */
[----:B------:R-:W-:-:S04]  /*01b0*/  IMAD.WIDE R8, R9, 0x4, R6 ;  /* 0x0000000409087825 */ /* 0x000fc800078e0206 */
[----:B-1----:R-:W-:Y:S01]  /*01c0*/  IMAD.WIDE R12, R19, 0x4, R6 ;  /* 0x00000004130c7825 */ /* 0x002fe200078e0206 */
[----:B------:R-:W-:-:S03]  /*01d0*/  CS2R R18, SRZ ;  /* 0x0000000000127805 */ /* 0x000fc6000001ff00 */
[----:B------:R-:W-:Y:S01]  /*01e0*/  IMAD.WIDE R6, R21, 0x4, R6 ;  /* 0x0000000415067825 */ /* 0x000fe200078e0206 */
[----:B------:R-:W-:Y:S01]  /*01f0*/  MOV R21, RZ ;  /* 0x000000ff00157202 */ /* 0x000fe20000000f00 */
[----:B------:R-:W4:Y:S02]  /*0200*/  @!P0 LDG.E R23, desc[UR4][R12.64] ;  /* 0x000000040c178981 */ /* 0x000f24000c1e1900 */
[----:B---3--:R-:W-:Y:S02]  /*0210*/  IMAD.WIDE R26, R17, 0x4, R2 ;  /* 0x00000004111a7825 */ /* 0x008fe400078e0202 */
[----:B------:R-:W3:Y:S01]  /*0220*/  @!P0 LDG.E R19, desc[UR4][R10.64] ;  /* 0x000000040a138981 */ /* 0x000ee2000c1e1900 */
[----:B------:R-:W-:-:S03]  /*0230*/  CS2R R2, SRZ ;  /* 0x0000000000027805 */ /* 0x000fc6000001ff00 */
[----:B------:R-:W5:Y:S01]  /*0240*/  @!P0 LDG.E R21, desc[UR4][R8.64] ;  /* 0x0000000408158981 */ /* 0x000f62000c1e1900 */
[----:B0-----:R-:W-:-:S03]  /*0250*/  IMAD.WIDE R4, R17, 0x4, R4 ;  /* 0x0000000411047825 */ /* 0x001fc600078e0204 */
[----:B------:R-:W3:Y:S04]  /*0260*/  @!P0 LDG.E.EL R18, desc[UR4][R14.64] ;  /* 0x000000040e128981 */ /* 0x000ee8000c2e1900 */
[----:B------:R0:W4:Y:S04]  /*0270*/  @!P0 LDG.E R25, desc[UR4][R6.64] ;  /* 0x0000000406198981 */ /* 0x000128000c1e1900 */
[----:B------:R3:W4:Y:S04]  /*0280*/  @!P0 LDG.E.EL R3, desc[UR4][R4.64] ;  /* 0x0000000404038981 */ /* 0x000728000c2e1900 */
[----:B------:R-:W4:Y:S01]  /*0290*/  @!P0 LDG.E.EL R2, desc[UR4][R26.64] ;  /* 0x000000041a028981 */ /* 0x000f22000c2e1900 */
[----:B0-----:R-:W-:Y:S01]  /*02a0*/  HFMA2.MMA R7, -RZ, RZ, 1.625, 0 ;  /* 0x3e800000ff077435 */ /* 0x001fe200000001ff */
[----:B--2---:R-:W-:-:S04]  /*02b0*/  FADD R16, R16, 9.9999997473787516356e-06 ;  /* 0x3727c5ac10107421 */ /* 0x004fc80000000000 */
[----:B------:R-:W0:Y:S02]  /*02c0*/  MUFU.SQRT R8, R16 ;  /* 0x0000001000087308 */ /* 0x000e240000002000 */
[C---:B0-----:R-:W-:Y:S02]  /*02d0*/  FSETP.GT.AND P1, PT, R8.reuse, 8.50705917302346158658e+37, PT ;  /* 0x7e8000000800780b */ /* 0x041fe40003f24000 */
[----:B------:R-:W-:-:S11]  /*02e0*/  FSETP.GEU.AND P2, PT, R8, 1.175494350822287508e-38, PT ;  /* 0x008000000800780b */ /* 0x000fd60003f4e000 */
[----:B------:R-:W-:-:S04]  /*02f0*/  @P1 FMUL R8, R8, 0.25 ;  /* 0x3e80000008081820 */ /* 0x000fc80000400000 */
[----:B------:R-:W-:-:S06]  /*0300*/  @!P2 FMUL R8, R8, 16777216 ;  /* 0x4b8000000808a820 */ /* 0x000fcc0000400000 */
[----:B------:R-:W0:Y:S01]  /*0310*/  MUFU.RCP R8, R8 ;  /* 0x0000000800087308 */ /* 0x000e220000001000 */
[----:B------:R-:W-:Y:S01]  /*0320*/  FSEL R7, R7, 1, P1 ;  /* 0x3f80000007077808 */ /* 0x000fe20000800000 */
[----:B---3--:R-:W-:-:S04]  /*0330*/  FADD R4, -R18, R19 ;  /* 0x0000001312047221 */ /* 0x008fc80000000100 */
[----:B------:R-:W-:Y:S01]  /*0340*/  @!P2 FMUL R7, R7, 16777216 ;  /* 0x4b8000000707a820 */ /* 0x000fe20000400000 */
[--C-:B-----5:R-:W-:Y:S01]  /*0350*/  FADD R6, R21, -R18.reuse ;  /* 0x8000001215067221 */ /* 0x120fe20000000000 */
[----:B----4-:R-:W-:Y:S02]  /*0360*/  FADD R10, R23, -R18 ;  /* 0x80000012170a7221 */ /* 0x010fe40000000000 */
[----:B0-----:R-:W-:-:S04]  /*0370*/  FMUL R7, R8, R7 ;  /* 0x0000000708077220 */ /* 0x001fc80000400000 */
[C---:B------:R-:W-:Y:S01]  /*0380*/  FMUL R13, R7.reuse, R4 ;  /* 0x00000004070d7220 */ /* 0x040fe20000400000 */
[----:B------:R-:W-:Y:S01]  /*0390*/  FMUL R11, R7, R6 ;  /* 0x00000006070b7220 */ /* 0x000fe20000400000 */
[----:B------:R-:W0:Y:S01]  /*03a0*/  LDC.64 R4, c[0x0][0x238] ;  /* 0x00008e00ff047b82 */ /* 0x000e220000000a00 */
[----:B------:R-:W-:Y:S01]  /*03b0*/  FADD R18, R25, -R18 ;  /* 0x8000001219127221 */ /* 0x000fe20000000000 */
[----:B------:R-:W-:Y:S01]  /*03c0*/  FMUL R9, R7, R10 ;  /* 0x0000000a07097220 */ /* 0x000fe20000400000 */
[-CC-:B------:R-:W-:Y:S01]  /*03d0*/  FFMA R13, R13, R3.reuse, R2.reuse ;  /* 0x000000030d0d7223 */ /* 0x180fe20000000002 */
[-CC-:B------:R-:W-:Y:S01]  /*03e0*/  FFMA R11, R11, R3.reuse, R2.reuse ;  /* 0x000000030b0b7223 */ /* 0x180fe20000000002 */
[----:B------:R-:W-:Y:S01]  /*03f0*/  FMUL R7, R7, R18 ;  /* 0x0000001207077220 */ /* 0x000fe20000400000 */
[----:B------:R-:W-:Y:S02]  /*0400*/  FFMA R9, R9, R3, R2 ;  /* 0x0000000309097223 */ /* 0x000fe40000000002 */
[----:B------:R-:W-:-:S02]  /*0410*/  FSETP.GEU.AND P3, PT, R13, RZ, PT ;  /* 0x000000ff0d00720b */ /* 0x000fc40003f6e000 */
[----:B------:R-:W-:Y:S01]  /*0420*/  FSETP.GEU.AND P2, PT, R11, RZ, PT ;  /* 0x000000ff0b00720b */ /* 0x000fe20003f4e000 */
[----:B------:R-:W-:Y:S01]  /*0430*/  FFMA R7, R7, R3, R2 ;  /* 0x0000000307077223 */ /* 0x000fe20000000002 */
[----:B------:R-:W-:Y:S02]  /*0440*/  FSETP.GEU.AND P1, PT, R9, RZ, PT ;  /* 0x000000ff0900720b */ /* 0x000fe40003f2e000 */
[----:B------:R-:W-:Y:S02]  /*0450*/  FSEL R13, R13, RZ, P3 ;  /* 0x000000ff0d0d7208 */ /* 0x000fe40001800000 */
[----:B------:R-:W-:Y:S02]  /*0460*/  FSEL R2, R11, RZ, P2 ;  /* 0x000000ff0b027208 */ /* 0x000fe40001000000 */
[----:B------:R-:W-:Y:S02]  /*0470*/  FSETP.GEU.AND P2, PT, R7, RZ, PT ;  /* 0x000000ff0700720b */ /* 0x000fe40003f4e000 */
[----:B------:R-:W-:Y:S01]  /*0480*/  FSEL R9, R9, RZ, P1 ;  /* 0x000000ff09097208 */ /* 0x000fe20000800000 */
[----:B------:R-:W-:Y:S01]  /*0490*/  FADD R2, R13, R2 ;  /* 0x000000020d027221 */ /* 0x000fe20000000000 */
[----:B------:R-:W-:-:S03]  /*04a0*/  FSEL R7, R7, RZ, P2 ;  /* 0x000000ff07077208 */ /* 0x000fc60001000000 */
[----:B------:R-:W-:Y:S01]  /*04b0*/  FADD R2, R2, R9 ;  /* 0x0000000902027221 */ /* 0x000fe20000000000 */
[----:B0-----:R-:W-:-:S04]  /*04c0*/  IMAD.WIDE R4, R0, 0x4, R4 ;  /* 0x0000000400047825 */ /* 0x001fc800078e0204 */
[----:B------:R-:W-:Y:S01]  /*04d0*/  FADD R2, R2, R7 ;  /* 0x0000000702027221 */ /* 0x000fe20000000000 */
[----:B------:R-:W-:Y:S06]  /*04e0*/  @P0 EXIT ;  /* 0x000000000000094d */ /* 0x000fec0003800000 */
[----:B------:R-:W-:-:S05]  /*04f0*/  FMUL R3, R2, 0.25 ;  /* 0x3e80000002037820 */ /* 0x000fca0000400000 */
[----:B------:R-:W-:Y:S01]  /*0500*/  STG.E desc[UR4][R4.64], R3 ;  /* 0x0000000304007986 */ /* 0x000fe2000c101904 */
[----:B------:R-:W-:Y:S05]  /*0510*/  EXIT ;  /* 0x000000000000794d */ /* 0x000fea0003800000 */
.L_x_0:
[----:B------:R-:W-:-:S00]  /*0520*/  BRA `(.L_x_0) ;  /* 0xfffffffc00fc7947 */ /* 0x000fc0000383ffff */
[----:B------:R-:W-:-:S00]  /*0530*/  NOP ;  /* 0x0000000000007918 */ /* 0x000fc00000000000 */
        /* <DEDUP_REMOVED lines=12> */
.L_x_1:


//--------------------- .nv.global.init           --------------------------
	.section	.nv.global.init,"aw",@progbits
.nv.global.init:
	.type		_$_str,@object
	.size		_$_str,(_$_str_$_2 - _$_str)
_$_str:
        /*0000*/ 	.byte	0x5f, 0x5f, 0x43, 0x55, 0x44, 0x41, 0x5f, 0x46, 0x54, 0x5a, 0x00
	.type		_$_str_$_2,@object
	.size		_$_str_$_2,(.L_1 - _$_str_$_2)
_$_str_$_2:
        /*000b*/ 	.byte	0x5f, 0x5f, 0x43, 0x55, 0x44, 0x41, 0x5f, 0x50, 0x52, 0x45, 0x43, 0x5f, 0x53, 0x51, 0x52, 0x54
        /*001b*/ 	.byte	0x00
.L_1:


//--------------------- .nv.constant0.triton_poi_fused__native_batch_norm_legit_no_training_mean_relu_26 --------------------------
	.section	.nv.constant0.triton_poi_fused__native_batch_norm_legit_no_training_mean_relu_26,"a",@progbits
	.sectionflags	@""
	.align	4
.nv.constant0.triton_poi_fused__native_batch_norm_legit_no_training_mean_relu_26:
	.zero		580
